//
// Generated by NVIDIA NVVM Compiler
//
// Compiler Build ID: CL-36424714
// Cuda compilation tools, release 13.0, V13.0.88
// Based on NVVM 20.0.0
//

.version 9.0
.target sm_100
.address_size 64

	// .globl	_Z7reduce0PfS_
.extern .shared .align 16 .b8 sdata[];

.visible .entry _Z7reduce0PfS_(
	.param .u64 .ptr .align 1 _Z7reduce0PfS__param_0,
	.param .u64 .ptr .align 1 _Z7reduce0PfS__param_1
)
{
	.reg .pred 	%p<5>;
	.reg .b32 	%r<16>;
	.reg .b32 	%f<6>;
	.reg .b64 	%rd<9>;

	ld.param.u64 	%rd2, [_Z7reduce0PfS__param_0];
	ld.param.u64 	%rd1, [_Z7reduce0PfS__param_1];
	cvta.to.global.u64 	%rd3, %rd2;
	mov.u32 	%r1, %tid.x;
	mov.u32 	%r2, %ctaid.x;
	mov.u32 	%r3, %ntid.x;
	mad.lo.s32 	%r7, %r2, %r3, %r1;
	mul.wide.u32 	%rd4, %r7, 4;
	add.s64 	%rd5, %rd3, %rd4;
	ld.global.f32 	%f1, [%rd5];
	shl.b32 	%r8, %r1, 2;
	mov.u32 	%r9, sdata;
	add.s32 	%r4, %r9, %r8;
	st.shared.f32 	[%r4], %f1;
	bar.sync 	0;
	setp.lt.u32 	%p1, %r3, 2;
	@%p1 bra 	$L__BB0_5;
	mov.b32 	%r15, 1;
$L__BB0_2:
	shl.b32 	%r6, %r15, 1;
	add.s32 	%r11, %r6, -1;
	and.b32  	%r12, %r11, %r1;
	setp.ne.s32 	%p2, %r12, 0;
	@%p2 bra 	$L__BB0_4;
	shl.b32 	%r13, %r15, 2;
	add.s32 	%r14, %r4, %r13;
	ld.shared.f32 	%f2, [%r14];
	ld.shared.f32 	%f3, [%r4];
	add.f32 	%f4, %f2, %f3;
	st.shared.f32 	[%r4], %f4;
$L__BB0_4:
	bar.sync 	0;
	setp.lt.u32 	%p3, %r6, %r3;
	mov.u32 	%r15, %r6;
	@%p3 bra 	$L__BB0_2;
$L__BB0_5:
	setp.ne.s32 	%p4, %r1, 0;
	@%p4 bra 	$L__BB0_7;
	ld.shared.f32 	%f5, [sdata];
	cvta.to.global.u64 	%rd6, %rd1;
	mul.wide.u32 	%rd7, %r2, 4;
	add.s64 	%rd8, %rd6, %rd7;
	st.global.f32 	[%rd8], %f5;
$L__BB0_7:
	ret;

}
	// .globl	_Z7reduce1PfS_
.visible .entry _Z7reduce1PfS_(
	.param .u64 .ptr .align 1 _Z7reduce1PfS__param_0,
	.param .u64 .ptr .align 1 _Z7reduce1PfS__param_1
)
{
	.reg .pred 	%p<5>;
	.reg .b32 	%r<19>;
	.reg .b32 	%f<6>;
	.reg .b64 	%rd<9>;

	ld.param.u64 	%rd2, [_Z7reduce1PfS__param_0];
	ld.param.u64 	%rd1, [_Z7reduce1PfS__param_1];
	cvta.to.global.u64 	%rd3, %rd2;
	mov.u32 	%r1, %tid.x;
	mov.u32 	%r2, %ctaid.x;
	mov.u32 	%r3, %ntid.x;
	mad.lo.s32 	%r7, %r2, %r3, %r1;
	mul.wide.u32 	%rd4, %r7, 4;
	add.s64 	%rd5, %rd3, %rd4;
	ld.global.f32 	%f1, [%rd5];
	shl.b32 	%r8, %r1, 2;
	mov.u32 	%r9, sdata;
	add.s32 	%r10, %r9, %r8;
	st.shared.f32 	[%r10], %f1;
	bar.sync 	0;
	setp.lt.u32 	%p1, %r3, 2;
	@%p1 bra 	$L__BB1_5;
	mov.b32 	%r18, 1;
$L__BB1_2:
	shl.b32 	%r5, %r18, 1;
	mul.lo.s32 	%r6, %r5, %r1;
	setp.ge.u32 	%p2, %r6, %r3;
	@%p2 bra 	$L__BB1_4;
	add.s32 	%r12, %r6, %r18;
	shl.b32 	%r13, %r12, 2;
	add.s32 	%r15, %r9, %r13;
	ld.shared.f32 	%f2, [%r15];
	shl.b32 	%r16, %r6, 2;
	add.s32 	%r17, %r9, %r16;
	ld.shared.f32 	%f3, [%r17];
	add.f32 	%f4, %f2, %f3;
	st.shared.f32 	[%r17], %f4;
$L__BB1_4:
	bar.sync 	0;
	setp.lt.u32 	%p3, %r5, %r3;
	mov.u32 	%r18, %r5;
	@%p3 bra 	$L__BB1_2;
$L__BB1_5:
	setp.ne.s32 	%p4, %r1, 0;
	@%p4 bra 	$L__BB1_7;
	ld.shared.f32 	%f5, [sdata];
	cvta.to.global.u64 	%rd6, %rd1;
	mul.wide.u32 	%rd7, %r2, 4;
	add.s64 	%rd8, %rd6, %rd7;
	st.global.f32 	[%rd8], %f5;
$L__BB1_7:
	ret;

}


// ===== COMPILED SASS (sm_100) =====

	.target	sm_100

	.elftype	@"ET_EXEC"


//--------------------- .note.nv.tkinfo           --------------------------
	.section	.note.nv.tkinfo,"",@"SHT_NOTE"
	.sectionflags	@"SHF_NOTE_NV_TKINFO"
	.tkinfo
        /*0018*/ 	.word	0x00000002
        /*0030*/ 	.string	""
        /*0030*/ 	.string	"ptxas"
        /*0030*/ 	.string	"Cuda compilation tools, release 13.0, V13.0.88"
        /*0030*/ 	.string	"Build cuda_13.0.r13.0/compiler.36424714_0"
        /*0030*/ 	.string	"-arch sm_100 -m 64 "



//--------------------- .note.nv.cuinfo           --------------------------
	.section	.note.nv.cuinfo,"",@"SHT_NOTE"
	.sectionflags	@"SHF_NOTE_NV_CUINFO"
        /*0018*/ 	.short	0x0002
        /*001a*/ 	.short	0x0064
        /*001c*/ 	.short	0x0082
	.zero		2


//--------------------- .nv.info                  --------------------------
	.section	.nv.info,"",@"SHT_CUDA_INFO"
	.align	4


	//----- nvinfo : EIATTR_REGCOUNT
	.align		4
        /*0000*/ 	.byte	0x04, 0x2f
        /*0002*/ 	.short	(.L_1 - .L_0)
	.align		4
.L_0:
        /*0004*/ 	.word	index@(_Z7reduce0PfS_)
        /*0008*/ 	.word	0x0000000b


	//----- nvinfo : EIATTR_FRAME_SIZE
	.align		4
.L_1:
        /*000c*/ 	.byte	0x04, 0x11
        /*000e*/ 	.short	(.L_3 - .L_2)
	.align		4
.L_2:
        /*0010*/ 	.word	index@(_Z7reduce0PfS_)
        /*0014*/ 	.word	0x00000000


	//----- nvinfo : EIATTR_REGCOUNT
	.align		4
.L_3:
        /*0018*/ 	.byte	0x04, 0x2f
        /*001a*/ 	.short	(.L_5 - .L_4)
	.align		4
.L_4:
        /*001c*/ 	.word	index@(_Z7reduce1PfS_)
        /*0020*/ 	.word	0x0000000a


	//----- nvinfo : EIATTR_FRAME_SIZE
	.align		4
.L_5:
        /*0024*/ 	.byte	0x04, 0x11
        /*0026*/ 	.short	(.L_7 - .L_6)
	.align		4
.L_6:
        /*0028*/ 	.word	index@(_Z7reduce1PfS_)
        /*002c*/ 	.word	0x00000000


	//----- nvinfo : EIATTR_MIN_STACK_SIZE
	.align		4
.L_7:
        /*0030*/ 	.byte	0x04, 0x12
        /*0032*/ 	.short	(.L_9 - .L_8)
	.align		4
.L_8:
        /*0034*/ 	.word	index@(_Z7reduce1PfS_)
        /*0038*/ 	.word	0x00000000


	//----- nvinfo : EIATTR_MIN_STACK_SIZE
	.align		4
.L_9:
        /*003c*/ 	.byte	0x04, 0x12
        /*003e*/ 	.short	(.L_11 - .L_10)
	.align		4
.L_10:
        /*0040*/ 	.word	index@(_Z7reduce0PfS_)
        /*0044*/ 	.word	0x00000000
.L_11:


//--------------------- .nv.compat                --------------------------
	.section	.nv.compat,"",@"SHT_CUDA_COMPAT_INFO"
	.align	4
        /*0000*/ 	.byte	0x02, 0x09, 0x00, 0x00, 0x02, 0x02, 0x01, 0x00, 0x02, 0x05, 0x05, 0x00, 0x03, 0x07, 0x01, 0x01
        /*0010*/ 	.byte	0x02, 0x03, 0x00, 0x00, 0x02, 0x06, 0x01, 0x00, 0x04, 0x0b, 0x08, 0x00, 0x09, 0x00, 0x00, 0x00
        /*0020*/ 	.byte	0x00, 0x00, 0x00, 0x00


//--------------------- .nv.info._Z7reduce1PfS_   --------------------------
	.section	.nv.info._Z7reduce1PfS_,"",@"SHT_CUDA_INFO"
	.sectionflags	@""
	.align	4


	//----- nvinfo : EIATTR_CUDA_API_VERSION
	.align		4
        /*0000*/ 	.byte	0x04, 0x37
        /*0002*/ 	.short	(.L_13 - .L_12)
.L_12:
        /*0004*/ 	.word	0x00000082


	//----- nvinfo : EIATTR_KPARAM_INFO
	.align		4
.L_13:
        /*0008*/ 	.byte	0x04, 0x17
        /*000a*/ 	.short	(.L_15 - .L_14)
.L_14:
        /*000c*/ 	.word	0x00000000
        /*0010*/ 	.short	0x0001
        /*0012*/ 	.short	0x0008
        /*0014*/ 	.byte	0x00, 0xf5, 0x21, 0x00


	//----- nvinfo : EIATTR_KPARAM_INFO
	.align		4
.L_15:
        /*0018*/ 	.byte	0x04, 0x17
        /*001a*/ 	.short	(.L_17 - .L_16)
.L_16:
        /*001c*/ 	.word	0x00000000
        /*0020*/ 	.short	0x0000
        /*0022*/ 	.short	0x0000
        /*0024*/ 	.byte	0x00, 0xf5, 0x21, 0x00


	//----- nvinfo : EIATTR_SPARSE_MMA_MASK
	.align		4
.L_17:
        /*0028*/ 	.byte	0x03, 0x50
        /*002a*/ 	.short	0x0000


	//----- nvinfo : EIATTR_MAXREG_COUNT
	.align		4
        /*002c*/ 	.byte	0x03, 0x1b
        /*002e*/ 	.short	0x00ff


	//----- nvinfo : EIATTR_NUM_BARRIERS
	.align		4
        /*0030*/ 	.byte	0x02, 0x4c
        /*0032*/ 	.byte	0x01
	.zero		1


	//----- nvinfo : EIATTR_MERCURY_ISA_VERSION
	.align		4
        /*0034*/ 	.byte	0x03, 0x5f
        /*0036*/ 	.short	0x0101


	//----- nvinfo : EIATTR_VRC_CTA_INIT_COUNT
	.align		4
        /*0038*/ 	.byte	0x02, 0x4a
	.zero		1
	.zero		1


	//----- nvinfo : EIATTR_EXIT_INSTR_OFFSETS
	.align		4
        /*003c*/ 	.byte	0x04, 0x1c
        /*003e*/ 	.short	(.L_19 - .L_18)


	//   ....[0]....
.L_18:
        /*0040*/ 	.word	0x00000210


	//   ....[1]....
        /*0044*/ 	.word	0x00000290


	//----- nvinfo : EIATTR_CBANK_PARAM_SIZE
	.align		4
.L_19:
        /*0048*/ 	.byte	0x03, 0x19
        /*004a*/ 	.short	0x0010


	//----- nvinfo : EIATTR_PARAM_CBANK
	.align		4
        /*004c*/ 	.byte	0x04, 0x0a
        /*004e*/ 	.short	(.L_21 - .L_20)
	.align		4
.L_20:
        /*0050*/ 	.word	index@(.nv.constant0._Z7reduce1PfS_)
        /*0054*/ 	.short	0x0380
        /*0056*/ 	.short	0x0010


	//----- nvinfo : EIATTR_SW_WAR
	.align		4
.L_21:
        /*0058*/ 	.byte	0x04, 0x36
        /*005a*/ 	.short	(.L_23 - .L_22)
.L_22:
        /*005c*/ 	.word	0x00000008
.L_23:


//--------------------- .nv.info._Z7reduce0PfS_   --------------------------
	.section	.nv.info._Z7reduce0PfS_,"",@"SHT_CUDA_INFO"
	.sectionflags	@""
	.align	4


	//----- nvinfo : EIATTR_CUDA_API_VERSION
	.align		4
        /*0000*/ 	.byte	0x04, 0x37
        /*0002*/ 	.short	(.L_25 - .L_24)
.L_24:
        /*0004*/ 	.word	0x00000082


	//----- nvinfo : EIATTR_KPARAM_INFO
	.align		4
.L_25:
        /*0008*/ 	.byte	0x04, 0x17
        /*000a*/ 	.short	(.L_27 - .L_26)
.L_26:
        /*000c*/ 	.word	0x00000000
        /*0010*/ 	.short	0x0001
        /*0012*/ 	.short	0x0008
        /*0014*/ 	.byte	0x00, 0xf5, 0x21, 0x00


	//----- nvinfo : EIATTR_KPARAM_INFO
	.align		4
.L_27:
        /*0018*/ 	.byte	0x04, 0x17
        /*001a*/ 	.short	(.L_29 - .L_28)
.L_28:
        /*001c*/ 	.word	0x00000000
        /*0020*/ 	.short	0x0000
        /*0022*/ 	.short	0x0000
        /*0024*/ 	.byte	0x00, 0xf5, 0x21, 0x00


	//----- nvinfo : EIATTR_SPARSE_MMA_MASK
	.align		4
.L_29:
        /*0028*/ 	.byte	0x03, 0x50
        /*002a*/ 	.short	0x0000


	//----- nvinfo : EIATTR_MAXREG_COUNT
	.align		4
        /*002c*/ 	.byte	0x03, 0x1b
        /*002e*/ 	.short	0x00ff


	//----- nvinfo : EIATTR_NUM_BARRIERS
	.align		4
        /*0030*/ 	.byte	0x02, 0x4c
        /*0032*/ 	.byte	0x01
	.zero		1


	//----- nvinfo : EIATTR_MERCURY_ISA_VERSION
	.align		4
        /*0034*/ 	.byte	0x03, 0x5f
        /*0036*/ 	.short	0x0101


	//----- nvinfo : EIATTR_VRC_CTA_INIT_COUNT
	.align		4
        /*0038*/ 	.byte	0x02, 0x4a
	.zero		1
	.zero		1


	//----- nvinfo : EIATTR_EXIT_INSTR_OFFSETS
	.align		4
        /*003c*/ 	.byte	0x04, 0x1c
        /*003e*/ 	.short	(.L_31 - .L_30)


	//   ....[0]....
.L_30:
        /*0040*/ 	.word	0x000001f0


	//   ....[1]....
        /*0044*/ 	.word	0x00000270


	//----- nvinfo : EIATTR_CBANK_PARAM_SIZE
	.align		4
.L_31:
        /*0048*/ 	.byte	0x03, 0x19
        /*004a*/ 	.short	0x0010


	//----- nvinfo : EIATTR_PARAM_CBANK
	.align		4
        /*004c*/ 	.byte	0x04, 0x0a
        /*004e*/ 	.short	(.L_33 - .L_32)
	.align		4
.L_32:
        /*0050*/ 	.word	index@(.nv.constant0._Z7reduce0PfS_)
        /*0054*/ 	.short	0x0380
        /*0056*/ 	.short	0x0010


	//----- nvinfo : EIATTR_SW_WAR
	.align		4
.L_33:
        /*0058*/ 	.byte	0x04, 0x36
        /*005a*/ 	.short	(.L_35 - .L_34)
.L_34:
        /*005c*/ 	.word	0x00000008
.L_35:


//--------------------- .nv.callgraph             --------------------------
	.section	.nv.callgraph,"",@"SHT_CUDA_CALLGRAPH"
	.align	4
	.sectionentsize	8
	.align		4
        /*0000*/ 	.word	0x00000000
	.align		4
        /*0004*/ 	.word	0xffffffff
	.align		4
        /*0008*/ 	.word	0x00000000
	.align		4
        /*000c*/ 	.word	0xfffffffe
	.align		4
        /*0010*/ 	.word	0x00000000
	.align		4
        /*0014*/ 	.word	0xfffffffd
	.align		4
        /*0018*/ 	.word	0x00000000
	.align		4
        /*001c*/ 	.word	0xfffffffc


//--------------------- .text._Z7reduce1PfS_      --------------------------
	.section	.text._Z7reduce1PfS_,"ax",@progbits
	.align	128
        .global         _Z7reduce1PfS_
        .type           _Z7reduce1PfS_,@function
        .size           _Z7reduce1PfS_,(.L_x_6 - _Z7reduce1PfS_)
        .other          _Z7reduce1PfS_,@"STO_CUDA_ENTRY STV_DEFAULT"
_Z7reduce1PfS_:
.text._Z7reduce1PfS_:
[----:B------:R-:W-:Y:S01]  /*0000*/  LDC R1, c[0x0][0x37c] ;  /* 0x0000df00ff017b82 */ /* 0x000fe20000000800 */
[----:B------:R-:W0:Y:S07]  /*0010*/  S2R R4, SR_TID.X ;  /* 0x0000000000047919 */ /* 0x000e2e0000002100 */
[----:B------:R-:W1:Y:S01]  /*0020*/  LDC.64 R2, c[0x0][0x380] ;  /* 0x0000e000ff027b82 */ /* 0x000e620000000a00 */
[----:B------:R-:W0:Y:S01]  /*0030*/  LDCU UR7, c[0x0][0x360] ;  /* 0x00006c00ff0777ac */ /* 0x000e220008000800 */
[----:B------:R-:W0:Y:S01]  /*0040*/  S2R R7, SR_CTAID.X ;  /* 0x0000000000077919 */ /* 0x000e220000002500 */
[----:B------:R-:W2:Y:S01]  /*0050*/  LDCU.64 UR8, c[0x0][0x358] ;  /* 0x00006b00ff0877ac */ /* 0x000ea20008000a00 */
[----:B0-----:R-:W-:-:S04]  /*0060*/  IMAD R5, R7, UR7, R4 ;  /* 0x0000000707057c24 */ /* 0x001fc8000f8e0204 */
[----:B-1----:R-:W-:-:S06]  /*0070*/  IMAD.WIDE.U32 R2, R5, 0x4, R2 ;  /* 0x0000000405027825 */ /* 0x002fcc00078e0002 */
[----:B--2---:R-:W2:Y:S01]  /*0080*/  LDG.E R2, desc[UR8][R2.64] ;  /* 0x0000000802027981 */ /* 0x004ea2000c1e1900 */
[----:B------:R-:W0:Y:S01]  /*0090*/  S2UR UR5, SR_CgaCtaId ;  /* 0x00000000000579c3 */ /* 0x000e220000008800 */
[----:B------:R-:W-:Y:S01]  /*00a0*/  UMOV UR4, 0x400 ;  /* 0x0000040000047882 */ /* 0x000fe20000000000 */
[----:B------:R-:W-:Y:S01]  /*00b0*/  UISETP.GE.U32.AND UP0, UPT, UR7, 0x2, UPT ;  /* 0x000000020700788c */ /* 0x000fe2000bf06070 */
[----:B------:R-:W-:Y:S01]  /*00c0*/  ISETP.NE.AND P1, PT, R4, RZ, PT ;  /* 0x000000ff0400720c */ /* 0x000fe20003f25270 */
[----:B0-----:R-:W-:-:S06]  /*00d0*/  ULEA UR4, UR5, UR4, 0x18 ;  /* 0x0000000405047291 */ /* 0x001fcc000f8ec0ff */
[----:B------:R-:W-:-:S05]  /*00e0*/  LEA R5, R4, UR4, 0x2 ;  /* 0x0000000404057c11 */ /* 0x000fca000f8e10ff */
[----:B--2---:R0:W-:Y:S01]  /*00f0*/  STS [R5], R2 ;  /* 0x0000000205007388 */ /* 0x0041e20000000800 */
[----:B------:R-:W-:Y:S06]  /*0100*/  BAR.SYNC.DEFER_BLOCKING 0x0 ;  /* 0x0000000000007b1d */ /* 0x000fec0000010000 */
[----:B------:R-:W-:Y:S05]  /*0110*/  BRA.U !UP0, `(.L_x_0) ;  /* 0x00000001083c7547 */ /* 0x000fea000b800000 */
[----:B------:R-:W-:-:S05]  /*0120*/  UMOV UR5, 0x1 ;  /* 0x0000000100057882 */ /* 0x000fca0000000000 */
.L_x_1:
[----:B------:R-:W-:-:S04]  /*0130*/  USHF.L.U32 UR6, UR5, 0x1, URZ ;  /* 0x0000000105067899 */ /* 0x000fc800080006ff */
[----:B------:R-:W-:Y:S02]  /*0140*/  UISETP.GE.U32.AND UP0, UPT, UR6, UR7, UPT ;  /* 0x000000070600728c */ /* 0x000fe4000bf06070 */
[----:B01----:R-:W-:-:S05]  /*0150*/  IMAD R2, R4, UR6, RZ ;  /* 0x0000000604027c24 */ /* 0x003fca000f8e02ff */
[----:B------:R-:W-:-:S13]  /*0160*/  ISETP.GE.U32.AND P0, PT, R2, UR7, PT ;  /* 0x0000000702007c0c */ /* 0x000fda000bf06070 */
[C---:B------:R-:W-:Y:S01]  /*0170*/  @!P0 IADD3 R0, PT, PT, R2.reuse, UR5, RZ ;  /* 0x0000000502008c10 */ /* 0x040fe2000fffe0ff */
[----:B------:R-:W-:Y:S01]  /*0180*/  UMOV UR5, UR6 ;  /* 0x0000000600057c82 */ /* 0x000fe20008000000 */
[----:B------:R-:W-:Y:S02]  /*0190*/  @!P0 LEA R2, R2, UR4, 0x2 ;  /* 0x0000000402028c11 */ /* 0x000fe4000f8e10ff */
[----:B------:R-:W-:-:S03]  /*01a0*/  @!P0 LEA R0, R0, UR4, 0x2 ;  /* 0x0000000400008c11 */ /* 0x000fc6000f8e10ff */
[----:B------:R-:W-:Y:S04]  /*01b0*/  @!P0 LDS R3, [R2] ;  /* 0x0000000002038984 */ /* 0x000fe80000000800 */
[----:B------:R-:W0:Y:S02]  /*01c0*/  @!P0 LDS R0, [R0] ;  /* 0x0000000000008984 */ /* 0x000e240000000800 */
[----:B0-----:R-:W-:-:S05]  /*01d0*/  @!P0 FADD R3, R0, R3 ;  /* 0x0000000300038221 */ /* 0x001fca0000000000 */
[----:B------:R1:W-:Y:S01]  /*01e0*/  @!P0 STS [R2], R3 ;  /* 0x0000000302008388 */ /* 0x0003e20000000800 */
[----:B------:R-:W-:Y:S06]  /*01f0*/  BAR.SYNC.DEFER_BLOCKING 0x0 ;  /* 0x0000000000007b1d */ /* 0x000fec0000010000 */
[----:B------:R-:W-:Y:S05]  /*0200*/  BRA.U !UP0, `(.L_x_1) ;  /* 0xfffffffd08c87547 */ /* 0x000fea000b83ffff */
.L_x_0:
[----:B------:R-:W-:Y:S05]  /*0210*/  @P1 EXIT ;  /* 0x000000000000194d */ /* 0x000fea0003800000 */
[----:B------:R-:W2:Y:S01]  /*0220*/  S2UR UR5, SR_CgaCtaId ;  /* 0x00000000000579c3 */ /* 0x000ea20000008800 */
[----:B------:R-:W-:-:S07]  /*0230*/  UMOV UR4, 0x400 ;  /* 0x0000040000047882 */ /* 0x000fce0000000000 */
[----:B01----:R-:W0:Y:S01]  /*0240*/  LDC.64 R2, c[0x0][0x388] ;  /* 0x0000e200ff027b82 */ /* 0x003e220000000a00 */
[----:B--2---:R-:W-:Y:S01]  /*0250*/  ULEA UR4, UR5, UR4, 0x18 ;  /* 0x0000000405047291 */ /* 0x004fe2000f8ec0ff */
[----:B0-----:R-:W-:-:S08]  /*0260*/  IMAD.WIDE.U32 R2, R7, 0x4, R2 ;  /* 0x0000000407027825 */ /* 0x001fd000078e0002 */
[----:B------:R-:W0:Y:S04]  /*0270*/  LDS R5, [UR4] ;  /* 0x00000004ff057984 */ /* 0x000e280008000800 */
[----:B0-----:R-:W-:Y:S01]  /*0280*/  STG.E desc[UR8][R2.64], R5 ;  /* 0x0000000502007986 */ /* 0x001fe2000c101908 */
[----:B------:R-:W-:Y:S05]  /*0290*/  EXIT ;  /* 0x000000000000794d */ /* 0x000fea0003800000 */
.L_x_2:
[----:B------:R-:W-:-:S00]  /*02a0*/  BRA `(.L_x_2) ;  /* 0xfffffffc00fc7947 */ /* 0x000fc0000383ffff */
[----:B------:R-:W-:-:S00]  /*02b0*/  NOP ;  /* 0x0000000000007918 */ /* 0x000fc00000000000 */
        /* <DEDUP_REMOVED lines=12> */
.L_x_6:


//--------------------- .text._Z7reduce0PfS_      --------------------------
	.section	.text._Z7reduce0PfS_,"ax",@progbits
	.align	128
        .global         _Z7reduce0PfS_
        .type           _Z7reduce0PfS_,@function
        .size           _Z7reduce0PfS_,(.L_x_7 - _Z7reduce0PfS_)
        .other          _Z7reduce0PfS_,@"STO_CUDA_ENTRY STV_DEFAULT"
_Z7reduce0PfS_:
.text._Z7reduce0PfS_:
        /* <DEDUP_REMOVED lines=18> */
[----:B------:R-:W-:-:S07]  /*0120*/  HFMA2 R0, -RZ, RZ, 0, 5.9604644775390625e-08 ;  /* 0x00000001ff007431 */ /* 0x000fce00000001ff */
.L_x_4:
[----:B------:R-:W-:-:S05]  /*0130*/  SHF.L.U32 R8, R0, 0x1, RZ ;  /* 0x0000000100087819 */ /* 0x000fca00000006ff */
[----:B0-----:R-:W-:-:S05]  /*0140*/  VIADD R2, R8, 0xffffffff ;  /* 0xffffffff08027836 */ /* 0x001fca0000000000 */
[----:B------:R-:W-:-:S13]  /*0150*/  LOP3.LUT P1, RZ, R2, R7, RZ, 0xc0, !PT ;  /* 0x0000000702ff7212 */ /* 0x000fda000782c0ff */
[----:B------:R-:W-:Y:S01]  /*0160*/  @!P1 LEA R2, R0, R5, 0x2 ;  /* 0x0000000500029211 */ /* 0x000fe200078e10ff */
[----:B------:R-:W-:Y:S01]  /*0170*/  @!P1 LDS R3, [R5] ;  /* 0x0000000005039984 */ /* 0x000fe20000000800 */
[----:B------:R-:W-:-:S04]  /*0180*/  IMAD.MOV.U32 R0, RZ, RZ, R8 ;  /* 0x000000ffff007224 */ /* 0x000fc800078e0008 */
[----:B------:R-:W0:Y:S02]  /*0190*/  @!P1 LDS R2, [R2] ;  /* 0x0000000002029984 */ /* 0x000e240000000800 */
[----:B0-----:R-:W-:-:S05]  /*01a0*/  @!P1 FADD R4, R2, R3 ;  /* 0x0000000302049221 */ /* 0x001fca0000000000 */
[----:B------:R1:W-:Y:S01]  /*01b0*/  @!P1 STS [R5], R4 ;  /* 0x0000000405009388 */ /* 0x0003e20000000800 */
[----:B------:R-:W-:Y:S01]  /*01c0*/  BAR.SYNC.DEFER_BLOCKING 0x0 ;  /* 0x0000000000007b1d */ /* 0x000fe20000010000 */
[----:B------:R-:W-:-:S13]  /*01d0*/  ISETP.GE.U32.AND P1, PT, R8, UR8, PT ;  /* 0x0000000808007c0c */ /* 0x000fda000bf26070 */
[----:B-1----:R-:W-:Y:S05]  /*01e0*/  @!P1 BRA `(.L_x_4) ;  /* 0xfffffffc00d09947 */ /* 0x002fea000383ffff */
.L_x_3:
[----:B------:R-:W-:Y:S05]  /*01f0*/  @P0 EXIT ;  /* 0x000000000000094d */ /* 0x000fea0003800000 */
[----:B------:R-:W1:Y:S01]  /*0200*/  S2UR UR5, SR_CgaCtaId ;  /* 0x00000000000579c3 */ /* 0x000e620000008800 */
[----:B------:R-:W-:-:S07]  /*0210*/  UMOV UR4, 0x400 ;  /* 0x0000040000047882 */ /* 0x000fce0000000000 */
[----:B0-----:R-:W0:Y:S01]  /*0220*/  LDC.64 R2, c[0x0][0x388] ;  /* 0x0000e200ff027b82 */ /* 0x001e220000000a00 */
[----:B-1----:R-:W-:Y:S01]  /*0230*/  ULEA UR4, UR5, UR4, 0x18 ;  /* 0x0000000405047291 */ /* 0x002fe2000f8ec0ff */
[----:B0-----:R-:W-:-:S08]  /*0240*/  IMAD.WIDE.U32 R2, R6, 0x4, R2 ;  /* 0x0000000406027825 */ /* 0x001fd000078e0002 */
[----:B------:R-:W0:Y:S04]  /*0250*/  LDS R5, [UR4] ;  /* 0x00000004ff057984 */ /* 0x000e280008000800 */
[----:B0-----:R-:W-:Y:S01]  /*0260*/  STG.E desc[UR6][R2.64], R5 ;  /* 0x0000000502007986 */ /* 0x001fe2000c101906 */
[----:B------:R-:W-:Y:S05]  /*0270*/  EXIT ;  /* 0x000000000000794d */ /* 0x000fea0003800000 */
.L_x_5:
        /* <DEDUP_REMOVED lines=16> */
.L_x_7:


//--------------------- .nv.shared._Z7reduce1PfS_ --------------------------
	.section	.nv.shared._Z7reduce1PfS_,"aw",@nobits
	.sectionflags	@""
	.align	16
	.zero		1024


//--------------------- .nv.shared.reserved.0     --------------------------
	.section	.nv.shared.reserved.0,"aw",@nobits
	.weak		__nv_reservedSMEM_offset_0_alias
	.size		__nv_reservedSMEM_offset_0_alias, 0, 64
	.other		__nv_reservedSMEM_offset_0_alias,@"STO_CUDA_RESERVED_SHARED STV_DEFAULT"
__nv_reservedSMEM_offset_0_alias:
	.zero		0
	.zero		64


//--------------------- .nv.shared._Z7reduce0PfS_ --------------------------
	.section	.nv.shared._Z7reduce0PfS_,"aw",@nobits
	.sectionflags	@""
	.align	16
	.zero		1024


//--------------------- .nv.constant0._Z7reduce1PfS_ --------------------------
	.section	.nv.constant0._Z7reduce1PfS_,"a",@progbits
	.sectionflags	@""
	.align	4
.nv.constant0._Z7reduce1PfS_:
	.zero		912


//--------------------- .nv.constant0._Z7reduce0PfS_ --------------------------
	.section	.nv.constant0._Z7reduce0PfS_,"a",@progbits
	.sectionflags	@""
	.align	4
.nv.constant0._Z7reduce0PfS_:
	.zero		912


//--------------------- SYMBOLS --------------------------

	.type		.nv.reservedSmem.offset0,@object
	.size		.nv.reservedSmem.offset0,0x4
	.type		.nv.reservedSmem.cap,@object
	.size		.nv.reservedSmem.cap,0x4
